//
// Generated by NVIDIA NVVM Compiler
//
// Compiler Build ID: CL-36424714
// Cuda compilation tools, release 13.0, V13.0.88
// Based on NVVM 20.0.0
//

.version 9.0
.target sm_100
.address_size 64

	// .globl	_Z8sgemm_v2ILi32ELi2ELi16EEvPKfS1_Pfiiiff
// _ZZ8sgemm_v2ILi32ELi2ELi16EEvPKfS1_PfiiiffE5tileA has been demoted
// _ZZ8sgemm_v2ILi32ELi2ELi16EEvPKfS1_PfiiiffE5tileB has been demoted

.visible .entry _Z8sgemm_v2ILi32ELi2ELi16EEvPKfS1_Pfiiiff(
	.param .u64 .ptr .align 1 _Z8sgemm_v2ILi32ELi2ELi16EEvPKfS1_Pfiiiff_param_0,
	.param .u64 .ptr .align 1 _Z8sgemm_v2ILi32ELi2ELi16EEvPKfS1_Pfiiiff_param_1,
	.param .u64 .ptr .align 1 _Z8sgemm_v2ILi32ELi2ELi16EEvPKfS1_Pfiiiff_param_2,
	.param .u32 _Z8sgemm_v2ILi32ELi2ELi16EEvPKfS1_Pfiiiff_param_3,
	.param .u32 _Z8sgemm_v2ILi32ELi2ELi16EEvPKfS1_Pfiiiff_param_4,
	.param .u32 _Z8sgemm_v2ILi32ELi2ELi16EEvPKfS1_Pfiiiff_param_5,
	.param .f32 _Z8sgemm_v2ILi32ELi2ELi16EEvPKfS1_Pfiiiff_param_6,
	.param .f32 _Z8sgemm_v2ILi32ELi2ELi16EEvPKfS1_Pfiiiff_param_7
)
{
	.reg .pred 	%p<22>;
	.reg .b32 	%r<58>;
	.reg .b32 	%f<76>;
	.reg .b64 	%rd<19>;
	// demoted variable
	.shared .align 4 .b8 _ZZ8sgemm_v2ILi32ELi2ELi16EEvPKfS1_PfiiiffE5tileA[4096];
	// demoted variable
	.shared .align 4 .b8 _ZZ8sgemm_v2ILi32ELi2ELi16EEvPKfS1_PfiiiffE5tileB[4096];
	ld.param.u64 	%rd4, [_Z8sgemm_v2ILi32ELi2ELi16EEvPKfS1_Pfiiiff_param_0];
	ld.param.u64 	%rd5, [_Z8sgemm_v2ILi32ELi2ELi16EEvPKfS1_Pfiiiff_param_1];
	ld.param.u64 	%rd6, [_Z8sgemm_v2ILi32ELi2ELi16EEvPKfS1_Pfiiiff_param_2];
	ld.param.u32 	%r26, [_Z8sgemm_v2ILi32ELi2ELi16EEvPKfS1_Pfiiiff_param_3];
	ld.param.u32 	%r27, [_Z8sgemm_v2ILi32ELi2ELi16EEvPKfS1_Pfiiiff_param_4];
	ld.param.u32 	%r28, [_Z8sgemm_v2ILi32ELi2ELi16EEvPKfS1_Pfiiiff_param_5];
	ld.param.f32 	%f13, [_Z8sgemm_v2ILi32ELi2ELi16EEvPKfS1_Pfiiiff_param_6];
	ld.param.f32 	%f14, [_Z8sgemm_v2ILi32ELi2ELi16EEvPKfS1_Pfiiiff_param_7];
	cvta.to.global.u64 	%rd1, %rd4;
	cvta.to.global.u64 	%rd2, %rd5;
	cvta.to.global.u64 	%rd3, %rd6;
	mov.u32 	%r1, %tid.x;
	mov.u32 	%r2, %tid.y;
	mov.u32 	%r29, %ctaid.x;
	mov.u32 	%r30, %ctaid.y;
	mov.u32 	%r31, %ntid.y;
	mul.lo.s32 	%r32, %r31, %r30;
	shl.b32 	%r33, %r32, 1;
	add.s32 	%r3, %r33, %r2;
	mov.u32 	%r34, %ntid.x;
	mad.lo.s32 	%r4, %r29, %r34, %r1;
	cvt.rn.f32.s32 	%f16, %r28;
	mul.f32 	%f17, %f16, 0f3D000000;
	cvt.rpi.f32.f32 	%f18, %f17;
	cvt.rzi.s32.f32 	%r5, %f18;
	setp.lt.s32 	%p1, %r5, 1;
	mov.f32 	%f68, 0f00000000;
	mov.f32 	%f69, %f68;
	@%p1 bra 	$L__BB0_15;
	shl.b32 	%r36, %r1, 2;
	mov.u32 	%r37, _ZZ8sgemm_v2ILi32ELi2ELi16EEvPKfS1_PfiiiffE5tileA;
	add.s32 	%r38, %r37, %r36;
	mov.u32 	%r39, _ZZ8sgemm_v2ILi32ELi2ELi16EEvPKfS1_PfiiiffE5tileB;
	add.s32 	%r40, %r39, %r36;
	shl.b32 	%r41, %r2, 7;
	add.s32 	%r6, %r38, %r41;
	mul.lo.s32 	%r7, %r3, %r28;
	add.s32 	%r8, %r3, 16;
	shl.b32 	%r42, %r28, 4;
	add.s32 	%r9, %r7, %r42;
	add.s32 	%r10, %r40, %r41;
	add.s32 	%r43, %r41, %r37;
	add.s32 	%r11, %r43, 2048;
	add.s32 	%r12, %r40, 512;
	mov.b32 	%r54, 0;
	mov.f32 	%f68, 0f00000000;
$L__BB0_2:
	setp.lt.s32 	%p2, %r3, %r26;
	shl.b32 	%r14, %r54, 5;
	add.s32 	%r44, %r14, %r1;
	setp.lt.s32 	%p3, %r44, %r28;
	and.pred  	%p4, %p2, %p3;
	mov.f32 	%f72, 0f00000000;
	@%p4 bra 	$L__BB0_3;
	bra.uni 	$L__BB0_4;
$L__BB0_3:
	add.s32 	%r45, %r44, %r7;
	mul.wide.s32 	%rd7, %r45, 4;
	add.s64 	%rd8, %rd1, %rd7;
	ld.global.nc.f32 	%f72, [%rd8];
$L__BB0_4:
	setp.lt.s32 	%p6, %r8, %r26;
	st.shared.f32 	[%r6], %f72;
	and.pred  	%p7, %p6, %p3;
	@%p7 bra 	$L__BB0_6;
	mov.b32 	%r46, 0;
	st.shared.u32 	[%r6+2048], %r46;
	bra.uni 	$L__BB0_7;
$L__BB0_6:
	add.s32 	%r47, %r44, %r9;
	mul.wide.s32 	%rd9, %r47, 4;
	add.s64 	%rd10, %rd1, %rd9;
	ld.global.nc.f32 	%f21, [%rd10];
	st.shared.f32 	[%r6+2048], %f21;
$L__BB0_7:
	setp.ge.s32 	%p8, %r4, %r27;
	add.s32 	%r16, %r14, %r2;
	setp.ge.s32 	%p9, %r16, %r28;
	mov.f32 	%f73, 0f00000000;
	or.pred  	%p10, %p8, %p9;
	@%p10 bra 	$L__BB0_9;
	mad.lo.s32 	%r48, %r16, %r27, %r4;
	mul.wide.s32 	%rd11, %r48, 4;
	add.s64 	%rd12, %rd2, %rd11;
	ld.global.nc.f32 	%f73, [%rd12];
$L__BB0_9:
	setp.lt.s32 	%p11, %r4, %r27;
	st.shared.f32 	[%r10], %f73;
	add.s32 	%r17, %r16, 16;
	setp.lt.s32 	%p12, %r17, %r28;
	and.pred  	%p13, %p11, %p12;
	@%p13 bra 	$L__BB0_11;
	mov.b32 	%r49, 0;
	st.shared.u32 	[%r10+2048], %r49;
	bra.uni 	$L__BB0_12;
$L__BB0_11:
	mad.lo.s32 	%r50, %r17, %r27, %r4;
	mul.wide.s32 	%rd13, %r50, 4;
	add.s64 	%rd14, %rd2, %rd13;
	ld.global.nc.f32 	%f23, [%rd14];
	st.shared.f32 	[%r10+2048], %f23;
$L__BB0_12:
	bar.sync 	0;
	mov.b32 	%r57, 2048;
	mov.u32 	%r55, %r12;
	mov.u32 	%r56, %r11;
$L__BB0_13:
	ld.shared.f32 	%f24, [%r55+-512];
	ld.shared.f32 	%f25, [%r56+-2048];
	fma.rn.f32 	%f26, %f24, %f25, %f69;
	ld.shared.f32 	%f27, [%r56];
	fma.rn.f32 	%f28, %f24, %f27, %f68;
	ld.shared.f32 	%f29, [%r55+-384];
	ld.shared.f32 	%f30, [%r56+-2044];
	fma.rn.f32 	%f31, %f29, %f30, %f26;
	ld.shared.f32 	%f32, [%r56+4];
	fma.rn.f32 	%f33, %f29, %f32, %f28;
	ld.shared.f32 	%f34, [%r55+-256];
	ld.shared.f32 	%f35, [%r56+-2040];
	fma.rn.f32 	%f36, %f34, %f35, %f31;
	ld.shared.f32 	%f37, [%r56+8];
	fma.rn.f32 	%f38, %f34, %f37, %f33;
	ld.shared.f32 	%f39, [%r55+-128];
	ld.shared.f32 	%f40, [%r56+-2036];
	fma.rn.f32 	%f41, %f39, %f40, %f36;
	ld.shared.f32 	%f42, [%r56+12];
	fma.rn.f32 	%f43, %f39, %f42, %f38;
	ld.shared.f32 	%f44, [%r55];
	ld.shared.f32 	%f45, [%r56+-2032];
	fma.rn.f32 	%f46, %f44, %f45, %f41;
	ld.shared.f32 	%f47, [%r56+16];
	fma.rn.f32 	%f48, %f44, %f47, %f43;
	ld.shared.f32 	%f49, [%r55+128];
	ld.shared.f32 	%f50, [%r56+-2028];
	fma.rn.f32 	%f51, %f49, %f50, %f46;
	ld.shared.f32 	%f52, [%r56+20];
	fma.rn.f32 	%f53, %f49, %f52, %f48;
	ld.shared.f32 	%f54, [%r55+256];
	ld.shared.f32 	%f55, [%r56+-2024];
	fma.rn.f32 	%f56, %f54, %f55, %f51;
	ld.shared.f32 	%f57, [%r56+24];
	fma.rn.f32 	%f58, %f54, %f57, %f53;
	ld.shared.f32 	%f59, [%r55+384];
	ld.shared.f32 	%f60, [%r56+-2020];
	fma.rn.f32 	%f69, %f59, %f60, %f56;
	ld.shared.f32 	%f61, [%r56+28];
	fma.rn.f32 	%f68, %f59, %f61, %f58;
	add.s32 	%r57, %r57, 32;
	add.s32 	%r56, %r56, 32;
	add.s32 	%r55, %r55, 1024;
	setp.ne.s32 	%p14, %r57, 2176;
	@%p14 bra 	$L__BB0_13;
	bar.sync 	0;
	add.s32 	%r54, %r54, 1;
	setp.eq.s32 	%p15, %r54, %r5;
	@%p15 bra 	$L__BB0_15;
	bra.uni 	$L__BB0_2;
$L__BB0_15:
	setp.lt.s32 	%p16, %r4, %r27;
	setp.lt.s32 	%p17, %r3, %r26;
	and.pred  	%p18, %p16, %p17;
	@%p18 bra 	$L__BB0_16;
	bra.uni 	$L__BB0_17;
$L__BB0_16:
	mad.lo.s32 	%r52, %r3, %r27, %r4;
	mul.wide.s32 	%rd15, %r52, 4;
	add.s64 	%rd16, %rd3, %rd15;
	ld.global.f32 	%f62, [%rd16];
	mul.f32 	%f63, %f14, %f62;
	fma.rn.f32 	%f64, %f13, %f69, %f63;
	st.global.f32 	[%rd16], %f64;
$L__BB0_17:
	setp.ge.s32 	%p19, %r4, %r27;
	add.s32 	%r25, %r3, 16;
	setp.ge.s32 	%p20, %r25, %r26;
	or.pred  	%p21, %p19, %p20;
	@%p21 bra 	$L__BB0_19;
	mad.lo.s32 	%r53, %r25, %r27, %r4;
	mul.wide.s32 	%rd17, %r53, 4;
	add.s64 	%rd18, %rd3, %rd17;
	ld.global.f32 	%f65, [%rd18];
	mul.f32 	%f66, %f14, %f65;
	fma.rn.f32 	%f67, %f13, %f68, %f66;
	st.global.f32 	[%rd18], %f67;
$L__BB0_19:
	ret;

}


// ===== COMPILED SASS (sm_100) =====

	.target	sm_100

	.elftype	@"ET_EXEC"


//--------------------- .note.nv.tkinfo           --------------------------
	.section	.note.nv.tkinfo,"",@"SHT_NOTE"
	.sectionflags	@"SHF_NOTE_NV_TKINFO"
	.tkinfo
        /*0018*/ 	.word	0x00000002
        /*0030*/ 	.string	""
        /*0030*/ 	.string	"ptxas"
        /*0030*/ 	.string	"Cuda compilation tools, release 13.0, V13.0.88"
        /*0030*/ 	.string	"Build cuda_13.0.r13.0/compiler.36424714_0"
        /*0030*/ 	.string	"-arch sm_100 -m 64 "



//--------------------- .note.nv.cuinfo           --------------------------
	.section	.note.nv.cuinfo,"",@"SHT_NOTE"
	.sectionflags	@"SHF_NOTE_NV_CUINFO"
        /*0018*/ 	.short	0x0002
        /*001a*/ 	.short	0x0064
        /*001c*/ 	.short	0x0082
	.zero		2


//--------------------- .nv.info                  --------------------------
	.section	.nv.info,"",@"SHT_CUDA_INFO"
	.align	4


	//----- nvinfo : EIATTR_REGCOUNT
	.align		4
        /*0000*/ 	.byte	0x04, 0x2f
        /*0002*/ 	.short	(.L_1 - .L_0)
	.align		4
.L_0:
        /*0004*/ 	.word	index@(_Z8sgemm_v2ILi32ELi2ELi16EEvPKfS1_Pfiiiff)
        /*0008*/ 	.word	0x00000020


	//----- nvinfo : EIATTR_FRAME_SIZE
	.align		4
.L_1:
        /*000c*/ 	.byte	0x04, 0x11
        /*000e*/ 	.short	(.L_3 - .L_2)
	.align		4
.L_2:
        /*0010*/ 	.word	index@(_Z8sgemm_v2ILi32ELi2ELi16EEvPKfS1_Pfiiiff)
        /*0014*/ 	.word	0x00000000


	//----- nvinfo : EIATTR_MIN_STACK_SIZE
	.align		4
.L_3:
        /*0018*/ 	.byte	0x04, 0x12
        /*001a*/ 	.short	(.L_5 - .L_4)
	.align		4
.L_4:
        /*001c*/ 	.word	index@(_Z8sgemm_v2ILi32ELi2ELi16EEvPKfS1_Pfiiiff)
        /*0020*/ 	.word	0x00000000
.L_5:


//--------------------- .nv.compat                --------------------------
	.section	.nv.compat,"",@"SHT_CUDA_COMPAT_INFO"
	.align	4
        /*0000*/ 	.byte	0x02, 0x09, 0x00, 0x00, 0x02, 0x02, 0x01, 0x00, 0x02, 0x05, 0x05, 0x00, 0x03, 0x07, 0x01, 0x01
        /*0010*/ 	.byte	0x02, 0x03, 0x00, 0x00, 0x02, 0x06, 0x01, 0x00, 0x04, 0x0b, 0x08, 0x00, 0x09, 0x00, 0x00, 0x00
        /*0020*/ 	.byte	0x00, 0x00, 0x00, 0x00


//--------------------- .nv.info._Z8sgemm_v2ILi32ELi2ELi16EEvPKfS1_Pfiiiff --------------------------
	.section	.nv.info._Z8sgemm_v2ILi32ELi2ELi16EEvPKfS1_Pfiiiff,"",@"SHT_CUDA_INFO"
	.sectionflags	@""
	.align	4


	//----- nvinfo : EIATTR_CUDA_API_VERSION
	.align		4
        /*0000*/ 	.byte	0x04, 0x37
        /*0002*/ 	.short	(.L_7 - .L_6)
.L_6:
        /*0004*/ 	.word	0x00000082


	//----- nvinfo : EIATTR_KPARAM_INFO
	.align		4
.L_7:
        /*0008*/ 	.byte	0x04, 0x17
        /*000a*/ 	.short	(.L_9 - .L_8)
.L_8:
        /*000c*/ 	.word	0x00000000
        /*0010*/ 	.short	0x0007
        /*0012*/ 	.short	0x0028
        /*0014*/ 	.byte	0x00, 0xf0, 0x11, 0x00


	//----- nvinfo : EIATTR_KPARAM_INFO
	.align		4
.L_9:
        /*0018*/ 	.byte	0x04, 0x17
        /*001a*/ 	.short	(.L_11 - .L_10)
.L_10:
        /*001c*/ 	.word	0x00000000
        /*0020*/ 	.short	0x0006
        /*0022*/ 	.short	0x0024
        /*0024*/ 	.byte	0x00, 0xf0, 0x11, 0x00


	//----- nvinfo : EIATTR_KPARAM_INFO
	.align		4
.L_11:
        /*0028*/ 	.byte	0x04, 0x17
        /*002a*/ 	.short	(.L_13 - .L_12)
.L_12:
        /*002c*/ 	.word	0x00000000
        /*0030*/ 	.short	0x0005
        /*0032*/ 	.short	0x0020
        /*0034*/ 	.byte	0x00, 0xf0, 0x11, 0x00


	//----- nvinfo : EIATTR_KPARAM_INFO
	.align		4
.L_13:
        /*0038*/ 	.byte	0x04, 0x17
        /*003a*/ 	.short	(.L_15 - .L_14)
.L_14:
        /*003c*/ 	.word	0x00000000
        /*0040*/ 	.short	0x0004
        /*0042*/ 	.short	0x001c
        /*0044*/ 	.byte	0x00, 0xf0, 0x11, 0x00


	//----- nvinfo : EIATTR_KPARAM_INFO
	.align		4
.L_15:
        /*0048*/ 	.byte	0x04, 0x17
        /*004a*/ 	.short	(.L_17 - .L_16)
.L_16:
        /*004c*/ 	.word	0x00000000
        /*0050*/ 	.short	0x0003
        /*0052*/ 	.short	0x0018
        /*0054*/ 	.byte	0x00, 0xf0, 0x11, 0x00


	//----- nvinfo : EIATTR_KPARAM_INFO
	.align		4
.L_17:
        /*0058*/ 	.byte	0x04, 0x17
        /*005a*/ 	.short	(.L_19 - .L_18)
.L_18:
        /*005c*/ 	.word	0x00000000
        /*0060*/ 	.short	0x0002
        /*0062*/ 	.short	0x0010
        /*0064*/ 	.byte	0x00, 0xf5, 0x21, 0x00


	//----- nvinfo : EIATTR_KPARAM_INFO
	.align		4
.L_19:
        /*0068*/ 	.byte	0x04, 0x17
        /*006a*/ 	.short	(.L_21 - .L_20)
.L_20:
        /*006c*/ 	.word	0x00000000
        /*0070*/ 	.short	0x0001
        /*0072*/ 	.short	0x0008
        /*0074*/ 	.byte	0x00, 0xf5, 0x21, 0x00


	//----- nvinfo : EIATTR_KPARAM_INFO
	.align		4
.L_21:
        /*0078*/ 	.byte	0x04, 0x17
        /*007a*/ 	.short	(.L_23 - .L_22)
.L_22:
        /*007c*/ 	.word	0x00000000
        /*0080*/ 	.short	0x0000
        /*0082*/ 	.short	0x0000
        /*0084*/ 	.byte	0x00, 0xf5, 0x21, 0x00


	//----- nvinfo : EIATTR_SPARSE_MMA_MASK
	.align		4
.L_23:
        /*0088*/ 	.byte	0x03, 0x50
        /*008a*/ 	.short	0x0000


	//----- nvinfo : EIATTR_MAXREG_COUNT
	.align		4
        /*008c*/ 	.byte	0x03, 0x1b
        /*008e*/ 	.short	0x00ff


	//----- nvinfo : EIATTR_NUM_BARRIERS
	.align		4
        /*0090*/ 	.byte	0x02, 0x4c
        /*0092*/ 	.byte	0x01
	.zero		1


	//----- nvinfo : EIATTR_MERCURY_ISA_VERSION
	.align		4
        /*0094*/ 	.byte	0x03, 0x5f
        /*0096*/ 	.short	0x0101


	//----- nvinfo : EIATTR_VRC_CTA_INIT_COUNT
	.align		4
        /*0098*/ 	.byte	0x02, 0x4a
	.zero		1
	.zero		1


	//----- nvinfo : EIATTR_EXIT_INSTR_OFFSETS
	.align		4
        /*009c*/ 	.byte	0x04, 0x1c
        /*009e*/ 	.short	(.L_25 - .L_24)


	//   ....[0]....
.L_24:
        /*00a0*/ 	.word	0x00000cb0


	//   ....[1]....
        /*00a4*/ 	.word	0x00000d50


	//----- nvinfo : EIATTR_CBANK_PARAM_SIZE
	.align		4
.L_25:
        /*00a8*/ 	.byte	0x03, 0x19
        /*00aa*/ 	.short	0x002c


	//----- nvinfo : EIATTR_PARAM_CBANK
	.align		4
        /*00ac*/ 	.byte	0x04, 0x0a
        /*00ae*/ 	.short	(.L_27 - .L_26)
	.align		4
.L_26:
        /*00b0*/ 	.word	index@(.nv.constant0._Z8sgemm_v2ILi32ELi2ELi16EEvPKfS1_Pfiiiff)
        /*00b4*/ 	.short	0x0380
        /*00b6*/ 	.short	0x002c


	//----- nvinfo : EIATTR_SW_WAR
	.align		4
.L_27:
        /*00b8*/ 	.byte	0x04, 0x36
        /*00ba*/ 	.short	(.L_29 - .L_28)
.L_28:
        /*00bc*/ 	.word	0x00000008
.L_29:


//--------------------- .nv.callgraph             --------------------------
	.section	.nv.callgraph,"",@"SHT_CUDA_CALLGRAPH"
	.align	4
	.sectionentsize	8
	.align		4
        /*0000*/ 	.word	0x00000000
	.align		4
        /*0004*/ 	.word	0xffffffff
	.align		4
        /*0008*/ 	.word	0x00000000
	.align		4
        /*000c*/ 	.word	0xfffffffe
	.align		4
        /*0010*/ 	.word	0x00000000
	.align		4
        /*0014*/ 	.word	0xfffffffd
	.align		4
        /*0018*/ 	.word	0x00000000
	.align		4
        /*001c*/ 	.word	0xfffffffc


//--------------------- .text._Z8sgemm_v2ILi32ELi2ELi16EEvPKfS1_Pfiiiff --------------------------
	.section	.text._Z8sgemm_v2ILi32ELi2ELi16EEvPKfS1_Pfiiiff,"ax",@progbits
	.align	128
        .global         _Z8sgemm_v2ILi32ELi2ELi16EEvPKfS1_Pfiiiff
        .type           _Z8sgemm_v2ILi32ELi2ELi16EEvPKfS1_Pfiiiff,@function
        .size           _Z8sgemm_v2ILi32ELi2ELi16EEvPKfS1_Pfiiiff,(.L_x_3 - _Z8sgemm_v2ILi32ELi2ELi16EEvPKfS1_Pfiiiff)
        .other          _Z8sgemm_v2ILi32ELi2ELi16EEvPKfS1_Pfiiiff,@"STO_CUDA_ENTRY STV_DEFAULT"
_Z8sgemm_v2ILi32ELi2ELi16EEvPKfS1_Pfiiiff:
.text._Z8sgemm_v2ILi32ELi2ELi16EEvPKfS1_Pfiiiff:
[----:B------:R-:W-:Y:S08]  /*0000*/  LDC R1, c[0x0][0x37c] ;  /* 0x0000df00ff017b82 */ /* 0x000ff00000000800 */
[----:B------:R-:W0:Y:S01]  /*0010*/  LDC R18, c[0x0][0x3a0] ;  /* 0x0000e800ff127b82 */ /* 0x000e220000000800 */
[----:B------:R-:W1:Y:S01]  /*0020*/  S2R R2, SR_TID.X ;  /* 0x0000000000027919 */ /* 0x000e620000002100 */
[----:B------:R-:W2:Y:S01]  /*0030*/  LDCU.64 UR8, c[0x0][0x358] ;  /* 0x00006b00ff0877ac */ /* 0x000ea20008000a00 */
[----:B------:R-:W-:Y:S01]  /*0040*/  HFMA2 R29, -RZ, RZ, 0, 0 ;  /* 0x00000000ff1d7431 */ /* 0x000fe200000001ff */
[----:B------:R-:W-:Y:S01]  /*0050*/  MOV R27, RZ ;  /* 0x000000ff001b7202 */ /* 0x000fe20000000f00 */
[----:B------:R-:W3:Y:S03]  /*0060*/  S2R R0, SR_TID.Y ;  /* 0x0000000000007919 */ /* 0x000ee60000002200 */
[----:B------:R-:W4:Y:S08]  /*0070*/  S2UR UR5, SR_CTAID.Y ;  /* 0x00000000000579c3 */ /* 0x000f300000002600 */
[----:B------:R-:W4:Y:S01]  /*0080*/  LDC R25, c[0x0][0x364] ;  /* 0x0000d900ff197b82 */ /* 0x000f220000000800 */
[----:B0-----:R-:W-:-:S07]  /*0090*/  I2FP.F32.S32 R3, R18 ;  /* 0x0000001200037245 */ /* 0x001fce0000201400 */
[----:B------:R-:W1:Y:S01]  /*00a0*/  S2UR UR4, SR_CTAID.X ;  /* 0x00000000000479c3 */ /* 0x000e620000002500 */
[----:B------:R-:W-:-:S04]  /*00b0*/  FMUL R3, R3, 0.03125 ;  /* 0x3d00000003037820 */ /* 0x000fc80000400000 */
[----:B------:R-:W0:Y:S03]  /*00c0*/  F2I.CEIL.NTZ R22, R3 ;  /* 0x0000000300167305 */ /* 0x000e26000020b100 */
[----:B------:R-:W1:Y:S01]  /*00d0*/  LDC R5, c[0x0][0x360] ;  /* 0x0000d800ff057b82 */ /* 0x000e620000000800 */
[----:B----4-:R-:W-:-:S05]  /*00e0*/  IMAD R25, R25, UR5, RZ ;  /* 0x0000000519197c24 */ /* 0x010fca000f8e02ff */
[----:B---3--:R-:W-:Y:S02]  /*00f0*/  LEA R25, R25, R0, 0x1 ;  /* 0x0000000019197211 */ /* 0x008fe400078e08ff */
[----:B0-----:R-:W-:Y:S01]  /*0100*/  ISETP.GE.AND P0, PT, R22, 0x1, PT ;  /* 0x000000011600780c */ /* 0x001fe20003f06270 */
[----:B-1----:R-:W-:-:S12]  /*0110*/  IMAD R24, R5, UR4, R2 ;  /* 0x0000000405187c24 */ /* 0x002fd8000f8e0202 */
[----:B--2---:R-:W-:Y:S05]  /*0120*/  @!P0 BRA `(.L_x_0) ;  /* 0x0000000800a48947 */ /* 0x004fea0003800000 */
[----:B------:R-:W0:Y:S01]  /*0130*/  S2UR UR6, SR_CgaCtaId ;  /* 0x00000000000679c3 */ /* 0x000e220000008800 */
[----:B------:R-:W-:Y:S01]  /*0140*/  UMOV UR4, 0x400 ;  /* 0x0000040000047882 */ /* 0x000fe20000000000 */
[C---:B------:R-:W-:Y:S01]  /*0150*/  IMAD R20, R25.reuse, R18, RZ ;  /* 0x0000001219147224 */ /* 0x040fe200078e02ff */
[----:B------:R-:W-:Y:S01]  /*0160*/  UIADD3 UR5, UPT, UPT, UR4, 0x1000, URZ ;  /* 0x0000100004057890 */ /* 0x000fe2000fffe0ff */
[----:B------:R-:W-:Y:S01]  /*0170*/  IADD3 R19, PT, PT, R25, 0x10, RZ ;  /* 0x0000001019137810 */ /* 0x000fe20007ffe0ff */
[----:B------:R-:W1:Y:S01]  /*0180*/  LDCU UR11, c[0x0][0x3a0] ;  /* 0x00007400ff0b77ac */ /* 0x000e620008000800 */
[----:B------:R-:W-:Y:S02]  /*0190*/  MOV R3, RZ ;  /* 0x000000ff00037202 */ /* 0x000fe40000000f00 */
[----:B------:R-:W-:Y:S01]  /*01a0*/  MOV R29, RZ ;  /* 0x000000ff001d7202 */ /* 0x000fe20000000f00 */
[----:B------:R-:W2:Y:S01]  /*01b0*/  LDCU UR7, c[0x0][0x398] ;  /* 0x00007300ff0777ac */ /* 0x000ea20008000800 */
[----:B------:R-:W-:Y:S01]  /*01c0*/  LEA R18, R18, R20, 0x4 ;  /* 0x0000001412127211 */ /* 0x000fe200078e20ff */
[----:B------:R-:W3:Y:S01]  /*01d0*/  LDCU UR10, c[0x0][0x39c] ;  /* 0x00007380ff0a77ac */ /* 0x000ee20008000800 */
[----:B0-----:R-:W-:-:S02]  /*01e0*/  ULEA UR4, UR6, UR4, 0x18 ;  /* 0x0000000406047291 */ /* 0x001fc4000f8ec0ff */
[----:B------:R-:W-:-:S04]  /*01f0*/  ULEA UR5, UR6, UR5, 0x18 ;  /* 0x0000000506057291 */ /* 0x000fc8000f8ec0ff */
[C---:B------:R-:W-:Y:S02]  /*0200*/  LEA R21, R2.reuse, UR4, 0x2 ;  /* 0x0000000402157c11 */ /* 0x040fe4000f8e10ff */
[----:B------:R-:W-:Y:S02]  /*0210*/  LEA R23, R2, UR5, 0x2 ;  /* 0x0000000502177c11 */ /* 0x000fe4000f8e10ff */
[C---:B------:R-:W-:Y:S02]  /*0220*/  LEA R16, R0.reuse, UR4, 0x7 ;  /* 0x0000000400107c11 */ /* 0x040fe4000f8e38ff */
[C---:B------:R-:W-:Y:S02]  /*0230*/  LEA R21, R0.reuse, R21, 0x7 ;  /* 0x0000001500157211 */ /* 0x040fe400078e38ff */
[----:B-123--:R-:W-:-:S07]  /*0240*/  LEA R17, R0, R23, 0x7 ;  /* 0x0000001700117211 */ /* 0x00efce00078e38ff */
.L_x_1:
[C---:B------:R-:W-:Y:S01]  /*0250*/  LEA R12, R3.reuse, R2, 0x5 ;  /* 0x00000002030c7211 */ /* 0x040fe200078e28ff */
[----:B------:R-:W-:Y:S01]  /*0260*/  HFMA2 R26, -RZ, RZ, 0, 0 ;  /* 0x00000000ff1a7431 */ /* 0x000fe200000001ff */
[----:B------:R-:W-:Y:S02]  /*0270*/  LEA R15, R3, R0, 0x5 ;  /* 0x00000000030f7211 */ /* 0x000fe400078e28ff */
[----:B------:R-:W-:Y:S02]  /*0280*/  ISETP.GE.AND P0, PT, R12, UR11, PT ;  /* 0x0000000b0c007c0c */ /* 0x000fe4000bf06270 */
[----:B------:R-:W-:Y:S02]  /*0290*/  IADD3 R13, PT, PT, R15, 0x10, RZ ;  /* 0x000000100f0d7810 */ /* 0x000fe40007ffe0ff */
[----:B------:R-:W-:Y:S02]  /*02a0*/  ISETP.LT.AND P3, PT, R25, UR7, !P0 ;  /* 0x0000000719007c0c */ /* 0x000fe4000c761270 */
[----:B------:R-:W-:-:S02]  /*02b0*/  ISETP.GE.AND P1, PT, R13, UR11, PT ;  /* 0x0000000b0d007c0c */ /* 0x000fc4000bf26270 */
[----:B------:R-:W-:Y:S02]  /*02c0*/  ISETP.GE.AND P2, PT, R15, UR11, PT ;  /* 0x0000000b0f007c0c */ /* 0x000fe4000bf46270 */
[----:B------:R-:W-:Y:S02]  /*02d0*/  ISETP.LT.AND P0, PT, R19, UR7, !P0 ;  /* 0x0000000713007c0c */ /* 0x000fe4000c701270 */
[C---:B------:R-:W-:Y:S02]  /*02e0*/  ISETP.LT.AND P1, PT, R24.reuse, UR10, !P1 ;  /* 0x0000000a18007c0c */ /* 0x040fe4000cf21270 */
[----:B------:R-:W-:-:S03]  /*02f0*/  ISETP.GE.OR P2, PT, R24, UR10, P2 ;  /* 0x0000000a18007c0c */ /* 0x000fc60009746670 */
[----:B------:R-:W0:Y:S01]  /*0300*/  @P3 LDC.64 R10, c[0x0][0x380] ;  /* 0x0000e000ff0a3b82 */ /* 0x000e220000000a00 */
[----:B------:R-:W-:-:S07]  /*0310*/  @P3 IADD3 R5, PT, PT, R20, R12, RZ ;  /* 0x0000000c14053210 */ /* 0x000fce0007ffe0ff */
[----:B------:R-:W1:Y:S08]  /*0320*/  @P0 LDC.64 R6, c[0x0][0x380] ;  /* 0x0000e000ff060b82 */ /* 0x000e700000000a00 */
[----:B------:R-:W2:Y:S01]  /*0330*/  @!P2 LDC.64 R8, c[0x0][0x388] ;  /* 0x0000e200ff08ab82 */ /* 0x000ea20000000a00 */
[----:B0-----:R-:W-:-:S07]  /*0340*/  @P3 IMAD.WIDE R10, R5, 0x4, R10 ;  /* 0x00000004050a3825 */ /* 0x001fce00078e020a */
[----:B------:R-:W0:Y:S01]  /*0350*/  @P1 LDC.64 R4, c[0x0][0x388] ;  /* 0x0000e200ff041b82 */ /* 0x000e220000000a00 */
[----:B------:R-:W-:Y:S01]  /*0360*/  @P0 IADD3 R12, PT, PT, R18, R12, RZ ;  /* 0x0000000c120c0210 */ /* 0x000fe20007ffe0ff */
[--C-:B------:R-:W-:Y:S01]  /*0370*/  @P1 IMAD R14, R13, UR10, R24.reuse ;  /* 0x0000000a0d0e1c24 */ /* 0x100fe2000f8e0218 */
[----:B------:R-:W-:Y:S01]  /*0380*/  MOV R28, RZ ;  /* 0x000000ff001c7202 */ /* 0x000fe20000000f00 */
[----:B------:R-:W-:Y:S01]  /*0390*/  @!P2 IMAD R15, R15, UR10, R24 ;  /* 0x0000000a0f0fac24 */ /* 0x000fe2000f8e0218 */
[----:B------:R-:W3:Y:S01]  /*03a0*/  @P3 LDG.E.CONSTANT R26, desc[UR8][R10.64] ;  /* 0x000000080a1a3981 */ /* 0x000ee2000c1e9900 */
[----:B-1----:R-:W-:-:S06]  /*03b0*/  @P0 IMAD.WIDE R6, R12, 0x4, R6 ;  /* 0x000000040c060825 */ /* 0x002fcc00078e0206 */
[----:B------:R-:W4:Y:S01]  /*03c0*/  @P0 LDG.E.CONSTANT R6, desc[UR8][R6.64] ;  /* 0x0000000806060981 */ /* 0x000f22000c1e9900 */
[----:B--2---:R-:W-:-:S05]  /*03d0*/  @!P2 IMAD.WIDE R12, R15, 0x4, R8 ;  /* 0x000000040f0ca825 */ /* 0x004fca00078e0208 */
[----:B------:R-:W2:Y:S01]  /*03e0*/  @!P2 LDG.E.CONSTANT R28, desc[UR8][R12.64] ;  /* 0x000000080c1ca981 */ /* 0x000ea2000c1e9900 */
[----:B0-----:R-:W-:-:S06]  /*03f0*/  @P1 IMAD.WIDE R4, R14, 0x4, R4 ;  /* 0x000000040e041825 */ /* 0x001fcc00078e0204 */
[----:B------:R-:W5:Y:S04]  /*0400*/  @P1 LDG.E.CONSTANT R5, desc[UR8][R4.64] ;  /* 0x0000000804051981 */ /* 0x000f68000c1e9900 */
[----:B------:R-:W-:Y:S04]  /*0410*/  @!P0 STS [R21+0x800], RZ ;  /* 0x000800ff15008388 */ /* 0x000fe80000000800 */
[----:B---3--:R-:W-:Y:S04]  /*0420*/  STS [R21], R26 ;  /* 0x0000001a15007388 */ /* 0x008fe80000000800 */
[----:B----4-:R-:W-:Y:S04]  /*0430*/  @P0 STS [R21+0x800], R6 ;  /* 0x0008000615000388 */ /* 0x010fe80000000800 */
[----:B------:R-:W-:Y:S04]  /*0440*/  @!P1 STS [R17+0x800], RZ ;  /* 0x000800ff11009388 */ /* 0x000fe80000000800 */
[----:B--2---:R-:W-:Y:S04]  /*0450*/  STS [R17], R28 ;  /* 0x0000001c11007388 */ /* 0x004fe80000000800 */
[----:B-----5:R-:W-:Y:S01]  /*0460*/  @P1 STS [R17+0x800], R5 ;  /* 0x0008000511001388 */ /* 0x020fe20000000800 */
[----:B------:R-:W-:Y:S06]  /*0470*/  BAR.SYNC.DEFER_BLOCKING 0x0 ;  /* 0x0000000000007b1d */ /* 0x000fec0000010000 */
[----:B------:R-:W-:Y:S04]  /*0480*/  LDS R28, [R23] ;  /* 0x00000000171c7984 */ /* 0x000fe80000000800 */
[----:B------:R-:W0:Y:S04]  /*0490*/  LDS.128 R8, [R16] ;  /* 0x0000000010087984 */ /* 0x000e280000000c00 */
[----:B------:R-:W1:Y:S04]  /*04a0*/  LDS.128 R12, [R16+0x800] ;  /* 0x00080000100c7984 */ /* 0x000e680000000c00 */
[----:B------:R-:W2:Y:S04]  /*04b0*/  LDS R4, [R23+0x80] ;  /* 0x0000800017047984 */ /* 0x000ea80000000800 */
[----:B------:R-:W3:Y:S01]  /*04c0*/  LDS R26, [R23+0x100] ;  /* 0x00010000171a7984 */ /* 0x000ee20000000800 */
[----:B0-----:R-:W-:-:S03]  /*04d0*/  FFMA R27, R28, R8, R27 ;  /* 0x000000081c1b7223 */ /* 0x001fc6000000001b */
[----:B------:R-:W0:Y:S01]  /*04e0*/  LDS R8, [R23+0x180] ;  /* 0x0001800017087984 */ /* 0x000e220000000800 */
[----:B-1----:R-:W-:Y:S01]  /*04f0*/  FFMA R12, R28, R12, R29 ;  /* 0x0000000c1c0c7223 */ /* 0x002fe2000000001d */
[----:B--2---:R-:W-:-:S03]  /*0500*/  FFMA R27, R4, R9, R27 ;  /* 0x00000009041b7223 */ /* 0x004fc6000000001b */
[----:B------:R-:W-:Y:S01]  /*0510*/  FFMA R13, R4, R13, R12 ;  /* 0x0000000d040d7223 */ /* 0x000fe2000000000c */
[----:B------:R-:W-:Y:S04]  /*0520*/  LDS R9, [R23+0x200] ;  /* 0x0002000017097984 */ /* 0x000fe80000000800 */
[----:B------:R-:W1:Y:S01]  /*0530*/  LDS.128 R4, [R16+0x10] ;  /* 0x0000100010047984 */ /* 0x000e620000000c00 */
[C---:B---3--:R-:W-:Y:S01]  /*0540*/  FFMA R27, R26.reuse, R10, R27 ;  /* 0x0000000a1a1b7223 */ /* 0x048fe2000000001b */
[----:B------:R-:W-:-:S03]  /*0550*/  FFMA R14, R26, R14, R13 ;  /* 0x0000000e1a0e7223 */ /* 0x000fc6000000000d */
[C---:B0-----:R-:W-:Y:S01]  /*0560*/  FFMA R10, R8.reuse, R11, R27 ;  /* 0x0000000b080a7223 */ /* 0x041fe2000000001b */
[----:B------:R-:W-:Y:S01]  /*0570*/  FFMA R11, R8, R15, R14 ;  /* 0x0000000f080b7223 */ /* 0x000fe2000000000e */
[----:B------:R-:W-:Y:S04]  /*0580*/  LDS R27, [R23+0x300] ;  /* 0x00030000171b7984 */ /* 0x000fe80000000800 */
[----:B------:R-:W0:Y:S04]  /*0590*/  LDS.128 R12, [R16+0x810] ;  /* 0x00081000100c7984 */ /* 0x000e280000000c00 */
[----:B------:R-:W2:Y:S01]  /*05a0*/  LDS R8, [R23+0x280] ;  /* 0x0002800017087984 */ /* 0x000ea20000000800 */
[----:B-1----:R-:W-:-:S03]  /*05b0*/  FFMA R29, R9, R4, R10 ;  /* 0x00000004091d7223 */ /* 0x002fc6000000000a */
[----:B------:R-:W1:Y:S01]  /*05c0*/  LDS R4, [R23+0x380] ;  /* 0x0003800017047984 */ /* 0x000e620000000800 */
[----:B0-----:R-:W-:Y:S01]  /*05d0*/  FFMA R12, R9, R12, R11 ;  /* 0x0000000c090c7223 */ /* 0x001fe2000000000b */
[----:B--2---:R-:W-:-:S03]  /*05e0*/  FFMA R26, R8, R5, R29 ;  /* 0x00000005081a7223 */ /* 0x004fc6000000001d */
[----:B------:R-:W-:Y:S01]  /*05f0*/  FFMA R13, R8, R13, R12 ;  /* 0x0000000d080d7223 */ /* 0x000fe2000000000c */
[----:B------:R-:W-:Y:S04]  /*0600*/  LDS R5, [R23+0x400] ;  /* 0x0004000017057984 */ /* 0x000fe80000000800 */
[----:B------:R-:W0:Y:S01]  /*0610*/  LDS.128 R8, [R16+0x20] ;  /* 0x0000200010087984 */ /* 0x000e220000000c00 */
[C---:B------:R-:W-:Y:S01]  /*0620*/  FFMA R29, R27.reuse, R6, R26 ;  /* 0x000000061b1d7223 */ /* 0x040fe2000000001a */
[----:B------:R-:W-:Y:S02]  /*0630*/  FFMA R14, R27, R14, R13 ;  /* 0x0000000e1b0e7223 */ /* 0x000fe4000000000d */
[----:B------:R-:W-:Y:S01]  /*0640*/  LDS R27, [R23+0x500] ;  /* 0x00050000171b7984 */ /* 0x000fe20000000800 */
[C---:B-1----:R-:W-:Y:S01]  /*0650*/  FFMA R6, R4.reuse, R7, R29 ;  /* 0x0000000704067223 */ /* 0x042fe2000000001d */
[----:B------:R-:W-:-:S02]  /*0660*/  FFMA R7, R4, R15, R14 ;  /* 0x0000000f04077223 */ /* 0x000fc4000000000e */
[----:B------:R-:W1:Y:S04]  /*0670*/  LDS.128 R12, [R16+0x820] ;  /* 0x00082000100c7984 */ /* 0x000e680000000c00 */
[----:B------:R-:W2:Y:S01]  /*0680*/  LDS R4, [R23+0x480] ;  /* 0x0004800017047984 */ /* 0x000ea20000000800 */
[----:B0-----:R-:W-:-:S03]  /*0690*/  FFMA R29, R5, R8, R6 ;  /* 0x00000008051d7223 */ /* 0x001fc60000000006 */
[----:B------:R-:W0:Y:S01]  /*06a0*/  LDS R8, [R23+0x580] ;  /* 0x0005800017087984 */ /* 0x000e220000000800 */
[----:B-1----:R-:W-:Y:S01]  /*06b0*/  FFMA R12, R5, R12, R7 ;  /* 0x0000000c050c7223 */ /* 0x002fe20000000007 */
[----:B--2---:R-:W-:-:S03]  /*06c0*/  FFMA R26, R4, R9, R29 ;  /* 0x00000009041a7223 */ /* 0x004fc6000000001d */
[----:B------:R-:W-:Y:S01]  /*06d0*/  FFMA R13, R4, R13, R12 ;  /* 0x0000000d040d7223 */ /* 0x000fe2000000000c */
[----:B------:R-:W-:Y:S04]  /*06e0*/  LDS R9, [R23+0x600] ;  /* 0x0006000017097984 */ /* 0x000fe80000000800 */
[----:B------:R-:W1:Y:S01]  /*06f0*/  LDS.128 R4, [R16+0x30] ;  /* 0x0000300010047984 */ /* 0x000e620000000c00 */
[C---:B------:R-:W-:Y:S01]  /*0700*/  FFMA R29, R27.reuse, R10, R26 ;  /* 0x0000000a1b1d7223 */ /* 0x040fe2000000001a */
[----:B------:R-:W-:Y:S02]  /*0710*/  FFMA R14, R27, R14, R13 ;  /* 0x0000000e1b0e7223 */ /* 0x000fe4000000000d */
[----:B------:R-:W-:Y:S01]  /*0720*/  LDS R27, [R23+0x700] ;  /* 0x00070000171b7984 */ /* 0x000fe20000000800 */
[C---:B0-----:R-:W-:Y:S01]  /*0730*/  FFMA R10, R8.reuse, R11, R29 ;  /* 0x0000000b080a7223 */ /* 0x041fe2000000001d */
[----:B------:R-:W-:-:S02]  /*0740*/  FFMA R11, R8, R15, R14 ;  /* 0x0000000f080b7223 */ /* 0x000fc4000000000e */
[----:B------:R-:W0:Y:S04]  /*0750*/  LDS R8, [R23+0x680] ;  /* 0x0006800017087984 */ /* 0x000e280000000800 */
[----:B------:R-:W2:Y:S01]  /*0760*/  LDS.128 R12, [R16+0x830] ;  /* 0x00083000100c7984 */ /* 0x000ea20000000c00 */
[----:B-1----:R-:W-:-:S03]  /*0770*/  FFMA R29, R9, R4, R10 ;  /* 0x00000004091d7223 */ /* 0x002fc6000000000a */
[----:B------:R-:W1:Y:S01]  /*0780*/  LDS R4, [R23+0x780] ;  /* 0x0007800017047984 */ /* 0x000e620000000800 */
[----:B0-----:R-:W-:-:S03]  /*0790*/  FFMA R10, R8, R5, R29 ;  /* 0x00000005080a7223 */ /* 0x001fc6000000001d */
[----:B------:R-:W-:Y:S01]  /*07a0*/  LDS R5, [R23+0x800] ;  /* 0x0008000017057984 */ /* 0x000fe20000000800 */
[----:B--2---:R-:W-:Y:S01]  /*07b0*/  FFMA R12, R9, R12, R11 ;  /* 0x0000000c090c7223 */ /* 0x004fe2000000000b */
[----:B------:R-:W-:-:S03]  /*07c0*/  FFMA R29, R27, R6, R10 ;  /* 0x000000061b1d7223 */ /* 0x000fc6000000000a */
[----:B------:R-:W-:Y:S02]  /*07d0*/  FFMA R13, R8, R13, R12 ;  /* 0x0000000d080d7223 */ /* 0x000fe4000000000c */
[----:B------:R-:W0:Y:S02]  /*07e0*/  LDS.128 R8, [R16+0x40] ;  /* 0x0000400010087984 */ /* 0x000e240000000c00 */
[----:B------:R-:W-:Y:S02]  /*07f0*/  FFMA R14, R27, R14, R13 ;  /* 0x0000000e1b0e7223 */ /* 0x000fe4000000000d */
[----:B------:R-:W-:Y:S01]  /*0800*/  LDS R27, [R23+0x900] ;  /* 0x00090000171b7984 */ /* 0x000fe20000000800 */
[C---:B-1----:R-:W-:Y:S01]  /*0810*/  FFMA R6, R4.reuse, R7, R29 ;  /* 0x0000000704067223 */ /* 0x042fe2000000001d */
[----:B------:R-:W-:Y:S02]  /*0820*/  FFMA R7, R4, R15, R14 ;  /* 0x0000000f04077223 */ /* 0x000fe4000000000e */
        /* <DEDUP_REMOVED lines=18> */
[----:B0-----:R-:W-:Y:S01]  /*0950*/  FFMA R10, R8, R5, R29 ;  /* 0x00000005080a7223 */ /* 0x001fe2000000001d */
[----:B--2---:R-:W-:-:S03]  /*0960*/  FFMA R12, R9, R12, R11 ;  /* 0x0000000c090c7223 */ /* 0x004fc6000000000b */
[C---:B------:R-:W-:Y:S01]  /*0970*/  FFMA R29, R27.reuse, R6, R10 ;  /* 0x000000061b1d7223 */ /* 0x040fe2000000000a */
[----:B------:R-:W-:Y:S02]  /*0980*/  FFMA R5, R8, R13, R12 ;  /* 0x0000000d08057223 */ /* 0x000fe4000000000c */
[----:B------:R-:W-:Y:S04]  /*0990*/  LDS R13, [R23+0xc00] ;  /* 0x000c0000170d7984 */ /* 0x000fe80000000800 */
[----:B------:R-:W0:Y:S01]  /*09a0*/  LDS.128 R8, [R16+0x60] ;  /* 0x0000600010087984 */ /* 0x000e220000000c00 */
[----:B------:R-:W-:Y:S01]  /*09b0*/  FFMA R14, R27, R14, R5 ;  /* 0x0000000e1b0e7223 */ /* 0x000fe20000000005 */
[C---:B-1----:R-:W-:Y:S02]  /*09c0*/  FFMA R26, R4.reuse, R7, R29 ;  /* 0x00000007041a7223 */ /* 0x042fe4000000001d */
[----:B------:R-:W1:Y:S01]  /*09d0*/  LDS R12, [R23+0xc80] ;  /* 0x000c8000170c7984 */ /* 0x000e620000000800 */
[----:B------:R-:W-:-:S03]  /*09e0*/  FFMA R29, R4, R15, R14 ;  /* 0x0000000f041d7223 */ /* 0x000fc6000000000e */
[----:B------:R-:W2:Y:S04]  /*09f0*/  LDS.128 R4, [R16+0x860] ;  /* 0x0008600010047984 */ /* 0x000ea80000000c00 */
[----:B------:R-:W3:Y:S01]  /*0a00*/  LDS R27, [R23+0xd00] ;  /* 0x000d0000171b7984 */ /* 0x000ee20000000800 */
[----:B0-----:R-:W-:-:S03]  /*0a10*/  FFMA R15, R13, R8, R26 ;  /* 0x000000080d0f7223 */ /* 0x001fc6000000001a */
[----:B------:R-:W0:Y:S01]  /*0a20*/  LDS R8, [R23+0xd80] ;  /* 0x000d800017087984 */ /* 0x000e220000000800 */
[----:B-1----:R-:W-:-:S03]  /*0a30*/  FFMA R26, R12, R9, R15 ;  /* 0x000000090c1a7223 */ /* 0x002fc6000000000f */
[----:B------:R-:W-:Y:S01]  /*0a40*/  LDS R9, [R23+0xe00] ;  /* 0x000e000017097984 */ /* 0x000fe20000000800 */
[----:B--2---:R-:W-:-:S04]  /*0a50*/  FFMA R4, R13, R4, R29 ;  /* 0x000000040d047223 */ /* 0x004fc8000000001d */
[----:B------:R-:W-:Y:S02]  /*0a60*/  FFMA R5, R12, R5, R4 ;  /* 0x000000050c057223 */ /* 0x000fe40000000004 */
[----:B------:R-:W1:Y:S02]  /*0a70*/  LDS.128 R12, [R16+0x70] ;  /* 0x00007000100c7984 */ /* 0x000e640000000c00 */
[C---:B---3--:R-:W-:Y:S01]  /*0a80*/  FFMA R6, R27.reuse, R6, R5 ;  /* 0x000000061b067223 */ /* 0x048fe20000000005 */
[----:B------:R-:W-:-:S03]  /*0a90*/  FFMA R29, R27, R10, R26 ;  /* 0x0000000a1b1d7223 */ /* 0x000fc6000000001a */
[C---:B0-----:R-:W-:Y:S02]  /*0aa0*/  FFMA R27, R8.reuse, R7, R6 ;  /* 0x00000007081b7223 */ /* 0x041fe40000000006 */
[----:B------:R-:W0:Y:S01]  /*0ab0*/  LDS.128 R4, [R16+0x870] ;  /* 0x0008700010047984 */ /* 0x000e220000000c00 */
[----:B------:R-:W-:-:S03]  /*0ac0*/  FFMA R10, R8, R11, R29 ;  /* 0x0000000b080a7223 */ /* 0x000fc6000000001d */
[----:B------:R-:W2:Y:S04]  /*0ad0*/  LDS R8, [R23+0xe80] ;  /* 0x000e800017087984 */ /* 0x000ea80000000800 */
[----:B------:R-:W3:Y:S01]  /*0ae0*/  LDS R11, [R23+0xf00] ;  /* 0x000f0000170b7984 */ /* 0x000ee20000000800 */
[----:B-1----:R-:W-:-:S03]  /*0af0*/  FFMA R29, R9, R12, R10 ;  /* 0x0000000c091d7223 */ /* 0x002fc6000000000a */
[----:B------:R-:W1:Y:S01]  /*0b00*/  LDS R10, [R23+0xf80] ;  /* 0x000f8000170a7984 */ /* 0x000e620000000800 */
[----:B------:R-:W-:Y:S01]  /*0b10*/  IADD3 R3, PT, PT, R3, 0x1, RZ ;  /* 0x0000000103037810 */ /* 0x000fe20007ffe0ff */
[----:B------:R-:W-:Y:S03]  /*0b20*/  BAR.SYNC.DEFER_BLOCKING 0x0 ;  /* 0x0000000000007b1d */ /* 0x000fe60000010000 */
[----:B------:R-:W-:Y:S01]  /*0b30*/  ISETP.NE.AND P0, PT, R3, R22, PT ;  /* 0x000000160300720c */ /* 0x000fe20003f05270 */
[----:B0-----:R-:W-:Y:S01]  /*0b40*/  FFMA R4, R9, R4, R27 ;  /* 0x0000000409047223 */ /* 0x001fe2000000001b */
[----:B--2---:R-:W-:-:S03]  /*0b50*/  FFMA R12, R8, R13, R29 ;  /* 0x0000000d080c7223 */ /* 0x004fc6000000001d */
[----:B------:R-:W-:Y:S01]  /*0b60*/  FFMA R5, R8, R5, R4 ;  /* 0x0000000508057223 */ /* 0x000fe20000000004 */
[----:B---3--:R-:W-:-:S03]  /*0b70*/  FFMA R27, R11, R14, R12 ;  /* 0x0000000e0b1b7223 */ /* 0x008fc6000000000c */
[----:B------:R-:W-:Y:S01]  /*0b80*/  FFMA R6, R11, R6, R5 ;  /* 0x000000060b067223 */ /* 0x000fe20000000005 */
[----:B-1----:R-:W-:-:S03]  /*0b90*/  FFMA R27, R10, R15, R27 ;  /* 0x0000000f0a1b7223 */ /* 0x002fc6000000001b */
[----:B------:R-:W-:Y:S01]  /*0ba0*/  FFMA R29, R10, R7, R6 ;  /* 0x000000070a1d7223 */ /* 0x000fe20000000006 */
[----:B------:R-:W-:Y:S06]  /*0bb0*/  @P0 BRA `(.L_x_1) ;  /* 0xfffffff400a40947 */ /* 0x000fec000383ffff */
.L_x_0:
[----:B------:R-:W0:Y:S02]  /*0bc0*/  LDCU.64 UR4, c[0x0][0x398] ;  /* 0x00007300ff0477ac */ /* 0x000e240008000a00 */
[----:B0-----:R-:W-:-:S04]  /*0bd0*/  ISETP.GE.AND P0, PT, R25, UR4, PT ;  /* 0x0000000419007c0c */ /* 0x001fc8000bf06270 */
[----:B------:R-:W-:-:S13]  /*0be0*/  ISETP.LT.AND P0, PT, R24, UR5, !P0 ;  /* 0x0000000518007c0c */ /* 0x000fda000c701270 */
[----:B------:R-:W0:Y:S01]  /*0bf0*/  @P0 LDC.64 R2, c[0x0][0x390] ;  /* 0x0000e400ff020b82 */ /* 0x000e220000000a00 */
[----:B------:R-:W-:-:S07]  /*0c00*/  @P0 IMAD R5, R25, UR5, R24 ;  /* 0x0000000519050c24 */ /* 0x000fce000f8e0218 */
[----:B------:R-:W1:Y:S01]  /*0c10*/  @P0 LDC R4, c[0x0][0x3a4] ;  /* 0x0000e900ff040b82 */ /* 0x000e620000000800 */
[----:B0-----:R-:W-:-:S07]  /*0c20*/  @P0 IMAD.WIDE R2, R5, 0x4, R2 ;  /* 0x0000000405020825 */ /* 0x001fce00078e0202 */
[----:B------:R-:W0:Y:S01]  /*0c30*/  @P0 LDC R5, c[0x0][0x3a8] ;  /* 0x0000ea00ff050b82 */ /* 0x000e220000000800 */
[----:B------:R-:W0:Y:S01]  /*0c40*/  @P0 LDG.E R0, desc[UR8][R2.64] ;  /* 0x0000000802000981 */ /* 0x000e22000c1e1900 */
[----:B------:R-:W-:-:S04]  /*0c50*/  IADD3 R25, PT, PT, R25, 0x10, RZ ;  /* 0x0000001019197810 */ /* 0x000fc80007ffe0ff */
[----:B------:R-:W-:-:S04]  /*0c60*/  ISETP.GE.AND P1, PT, R25, UR4, PT ;  /* 0x0000000419007c0c */ /* 0x000fc8000bf26270 */
[----:B------:R-:W-:Y:S01]  /*0c70*/  ISETP.GE.OR P1, PT, R24, UR5, P1 ;  /* 0x0000000518007c0c */ /* 0x000fe20008f26670 */
[----:B0-----:R-:W-:-:S04]  /*0c80*/  @P0 FMUL R0, R0, R5 ;  /* 0x0000000500000220 */ /* 0x001fc80000400000 */
[----:B-1----:R-:W-:-:S05]  /*0c90*/  @P0 FFMA R27, R27, R4, R0 ;  /* 0x000000041b1b0223 */ /* 0x002fca0000000000 */
[----:B------:R0:W-:Y:S03]  /*0ca0*/  @P0 STG.E desc[UR8][R2.64], R27 ;  /* 0x0000001b02000986 */ /* 0x0001e6000c101908 */
[----:B------:R-:W-:Y:S05]  /*0cb0*/  @P1 EXIT ;  /* 0x000000000000194d */ /* 0x000fea0003800000 */
[----:B0-----:R-:W0:Y:S01]  /*0cc0*/  LDC.64 R2, c[0x0][0x390] ;  /* 0x0000e400ff027b82 */ /* 0x001e220000000a00 */
[----:B------:R-:W-:Y:S01]  /*0cd0*/  IMAD R5, R25, UR5, R24 ;  /* 0x0000000519057c24 */ /* 0x000fe2000f8e0218 */
[----:B------:R-:W1:Y:S01]  /*0ce0*/  LDCU UR4, c[0x0][0x3a8] ;  /* 0x00007500ff0477ac */ /* 0x000e620008000800 */
[----:B------:R-:W2:Y:S02]  /*0cf0*/  LDCU UR6, c[0x0][0x3a4] ;  /* 0x00007480ff0677ac */ /* 0x000ea40008000800 */
[----:B0-----:R-:W-:-:S05]  /*0d00*/  IMAD.WIDE R2, R5, 0x4, R2 ;  /* 0x0000000405027825 */ /* 0x001fca00078e0202 */
[----:B------:R-:W1:Y:S02]  /*0d10*/  LDG.E R0, desc[UR8][R2.64] ;  /* 0x0000000802007981 */ /* 0x000e64000c1e1900 */
[----:B-1----:R-:W-:-:S04]  /*0d20*/  FMUL R0, R0, UR4 ;  /* 0x0000000400007c20 */ /* 0x002fc80008400000 */
[----:B--2---:R-:W-:-:S05]  /*0d30*/  FFMA R29, R29, UR6, R0 ;  /* 0x000000061d1d7c23 */ /* 0x004fca0008000000 */
[----:B------:R-:W-:Y:S01]  /*0d40*/  STG.E desc[UR8][R2.64], R29 ;  /* 0x0000001d02007986 */ /* 0x000fe2000c101908 */
[----:B------:R-:W-:Y:S05]  /*0d50*/  EXIT ;  /* 0x000000000000794d */ /* 0x000fea0003800000 */
.L_x_2:
[----:B------:R-:W-:-:S00]  /*0d60*/  BRA `(.L_x_2) ;  /* 0xfffffffc00fc7947 */ /* 0x000fc0000383ffff */
[----:B------:R-:W-:-:S00]  /*0d70*/  NOP ;  /* 0x0000000000007918 */ /* 0x000fc00000000000 */
        /* <DEDUP_REMOVED lines=8> */
.L_x_3:


//--------------------- .nv.shared._Z8sgemm_v2ILi32ELi2ELi16EEvPKfS1_Pfiiiff --------------------------
	.section	.nv.shared._Z8sgemm_v2ILi32ELi2ELi16EEvPKfS1_Pfiiiff,"aw",@nobits
	.sectionflags	@""
	.align	4
.nv.shared._Z8sgemm_v2ILi32ELi2ELi16EEvPKfS1_Pfiiiff:
	.zero		9216


//--------------------- .nv.shared.reserved.0     --------------------------
	.section	.nv.shared.reserved.0,"aw",@nobits
	.weak		__nv_reservedSMEM_offset_0_alias
	.size		__nv_reservedSMEM_offset_0_alias, 0, 64
	.other		__nv_reservedSMEM_offset_0_alias,@"STO_CUDA_RESERVED_SHARED STV_DEFAULT"
__nv_reservedSMEM_offset_0_alias:
	.zero		0
	.zero		64


//--------------------- .nv.constant0._Z8sgemm_v2ILi32ELi2ELi16EEvPKfS1_Pfiiiff --------------------------
	.section	.nv.constant0._Z8sgemm_v2ILi32ELi2ELi16EEvPKfS1_Pfiiiff,"a",@progbits
	.sectionflags	@""
	.align	4
.nv.constant0._Z8sgemm_v2ILi32ELi2ELi16EEvPKfS1_Pfiiiff:
	.zero		940


//--------------------- SYMBOLS --------------------------

	.type		.nv.reservedSmem.offset0,@object
	.size		.nv.reservedSmem.offset0,0x4
	.type		.nv.reservedSmem.cap,@object
	.size		.nv.reservedSmem.cap,0x4
